	.headerflags	@"EF_CUDA_TEXMODE_UNIFIED EF_CUDA_64BIT_ADDRESS EF_CUDA_ACCELERATORS EF_CUDA_SM90 EF_CUDA_VIRTUAL_SM(EF_CUDA_SM90)"
	.elftype	@"ET_EXEC"


//--------------------- .nv.info                  --------------------------
	.section	.nv.info,"",@"SHT_CUDA_INFO"
	.align	4


	//----- nvinfo : EIATTR_REGCOUNT
	.align		4
        /*0000*/ 	.byte	0x04, 0x2f
        /*0002*/ 	.short	(.L_2 - .L_1)
	.align		4
.L_1:
        /*0004*/ 	.word	index@(triton_)
        /*0008*/ 	.word	0x00000020


	//----- nvinfo : EIATTR_MIN_STACK_SIZE
	.align		4
.L_2:
        /*000c*/ 	.byte	0x04, 0x12
        /*000e*/ 	.short	(.L_4 - .L_3)
	.align		4
.L_3:
        /*0010*/ 	.word	index@(triton_)
        /*0014*/ 	.word	0x00000000


	//----- nvinfo : EIATTR_FRAME_SIZE
	.align		4
.L_4:
        /*0018*/ 	.byte	0x04, 0x11
        /*001a*/ 	.short	(.L_6 - .L_5)
	.align		4
.L_5:
        /*001c*/ 	.word	index@(triton_)
        /*0020*/ 	.word	0x00000000


	//----- nvinfo : EIATTR_MIN_STACK_SIZE
	.align		4
.L_6:
        /*0024*/ 	.byte	0x04, 0x12
        /*0026*/ 	.short	(.L_8 - .L_7)
	.align		4
.L_7:
        /*0028*/ 	.word	index@(triton_)
        /*002c*/ 	.word	0x00000000
.L_8:


//--------------------- .nv.info.triton_          --------------------------
	.section	.nv.info.triton_,"",@"SHT_CUDA_INFO"
	.sectionflags	@""
	.align	4


	//----- nvinfo : EIATTR_CUDA_API_VERSION
	.align		4
        /*0000*/ 	.byte	0x04, 0x37
        /*0002*/ 	.short	(.L_10 - .L_9)
.L_9:
        /*0004*/ 	.word	0x0000007c


	//----- nvinfo : EIATTR_KPARAM_INFO
	.align		4
.L_10:
        /*0008*/ 	.byte	0x04, 0x17
        /*000a*/ 	.short	(.L_12 - .L_11)
.L_11:
        /*000c*/ 	.word	0x00000000
        /*0010*/ 	.short	0x0006
        /*0012*/ 	.short	0x0028
        /*0014*/ 	.byte	0x00, 0xf0, 0x11, 0x00


	//----- nvinfo : EIATTR_KPARAM_INFO
	.align		4
.L_12:
        /*0018*/ 	.byte	0x04, 0x17
        /*001a*/ 	.short	(.L_14 - .L_13)
.L_13:
        /*001c*/ 	.word	0x00000000
        /*0020*/ 	.short	0x0005
        /*0022*/ 	.short	0x0024
        /*0024*/ 	.byte	0x00, 0xf0, 0x11, 0x00


	//----- nvinfo : EIATTR_KPARAM_INFO
	.align		4
.L_14:
        /*0028*/ 	.byte	0x04, 0x17
        /*002a*/ 	.short	(.L_16 - .L_15)
.L_15:
        /*002c*/ 	.word	0x00000000
        /*0030*/ 	.short	0x0004
        /*0032*/ 	.short	0x0020
        /*0034*/ 	.byte	0x00, 0xf0, 0x11, 0x00


	//----- nvinfo : EIATTR_KPARAM_INFO
	.align		4
.L_16:
        /*0038*/ 	.byte	0x04, 0x17
        /*003a*/ 	.short	(.L_18 - .L_17)
.L_17:
        /*003c*/ 	.word	0x00000000
        /*0040*/ 	.short	0x0003
        /*0042*/ 	.short	0x0018
        /*0044*/ 	.byte	0x00, 0xf0, 0x21, 0x00


	//----- nvinfo : EIATTR_KPARAM_INFO
	.align		4
.L_18:
        /*0048*/ 	.byte	0x04, 0x17
        /*004a*/ 	.short	(.L_20 - .L_19)
.L_19:
        /*004c*/ 	.word	0x00000000
        /*0050*/ 	.short	0x0002
        /*0052*/ 	.short	0x0010
        /*0054*/ 	.byte	0x00, 0xf0, 0x21, 0x00


	//----- nvinfo : EIATTR_KPARAM_INFO
	.align		4
.L_20:
        /*0058*/ 	.byte	0x04, 0x17
        /*005a*/ 	.short	(.L_22 - .L_21)
.L_21:
        /*005c*/ 	.word	0x00000000
        /*0060*/ 	.short	0x0001
        /*0062*/ 	.short	0x0008
        /*0064*/ 	.byte	0x00, 0xf0, 0x21, 0x00


	//----- nvinfo : EIATTR_KPARAM_INFO
	.align		4
.L_22:
        /*0068*/ 	.byte	0x04, 0x17
        /*006a*/ 	.short	(.L_24 - .L_23)
.L_23:
        /*006c*/ 	.word	0x00000000
        /*0070*/ 	.short	0x0000
        /*0072*/ 	.short	0x0000
        /*0074*/ 	.byte	0x00, 0xf0, 0x21, 0x00


	//----- nvinfo : EIATTR_SPARSE_MMA_MASK
	.align		4
.L_24:
        /*0078*/ 	.byte	0x03, 0x50
        /*007a*/ 	.short	0x0000


	//----- nvinfo : EIATTR_MAXREG_COUNT
	.align		4
        /*007c*/ 	.byte	0x03, 0x1b
        /*007e*/ 	.short	0x00ff


	//----- nvinfo : EIATTR_COOP_GROUP_MASK_REGIDS
	.align		4
        /*0080*/ 	.byte	0x04, 0x29
        /*0082*/ 	.short	(.L_26 - .L_25)


	//   ....[0]....
.L_25:
        /*0084*/ 	.word	0xffffffff


	//   ....[1]....
        /*0088*/ 	.word	0xffffffff


	//   ....[2]....
        /*008c*/ 	.word	0xffffffff


	//   ....[3]....
        /*0090*/ 	.word	0xffffffff


	//   ....[4]....
        /*0094*/ 	.word	0xffffffff


	//   ....[5]....
        /*0098*/ 	.word	0xffffffff


	//----- nvinfo : EIATTR_COOP_GROUP_INSTR_OFFSETS
	.align		4
.L_26:
        /*009c*/ 	.byte	0x04, 0x28
        /*009e*/ 	.short	(.L_28 - .L_27)


	//   ....[0]....
.L_27:
        /*00a0*/ 	.word	0x000010a0


	//   ....[1]....
        /*00a4*/ 	.word	0x00001100


	//   ....[2]....
        /*00a8*/ 	.word	0x00001120


	//   ....[3]....
        /*00ac*/ 	.word	0x00001140


	//   ....[4]....
        /*00b0*/ 	.word	0x00001260


	//   ....[5]....
        /*00b4*/ 	.word	0x00001270


	//----- nvinfo : EIATTR_EXIT_INSTR_OFFSETS
	.align		4
.L_28:
        /*00b8*/ 	.byte	0x04, 0x1c
        /*00ba*/ 	.short	(.L_30 - .L_29)


	//   ....[0]....
.L_29:
        /*00bc*/ 	.word	0x00001590


	//----- nvinfo : EIATTR_MAX_THREADS
	.align		4
.L_30:
        /*00c0*/ 	.byte	0x04, 0x05
        /*00c2*/ 	.short	(.L_32 - .L_31)
.L_31:
        /*00c4*/ 	.word	0x00000100
        /*00c8*/ 	.word	0x00000001
        /*00cc*/ 	.word	0x00000001


	//----- nvinfo : EIATTR_CRS_STACK_SIZE
	.align		4
.L_32:
        /*00d0*/ 	.byte	0x04, 0x1e
        /*00d2*/ 	.short	(.L_34 - .L_33)
.L_33:
        /*00d4*/ 	.word	0x00000000


	//----- nvinfo : EIATTR_CBANK_PARAM_SIZE
	.align		4
.L_34:
        /*00d8*/ 	.byte	0x03, 0x19
        /*00da*/ 	.short	0x002c


	//----- nvinfo : EIATTR_PARAM_CBANK
	.align		4
        /*00dc*/ 	.byte	0x04, 0x0a
        /*00de*/ 	.short	(.L_36 - .L_35)
	.align		4
.L_35:
        /*00e0*/ 	.word	index@(.nv.constant0.triton_)
        /*00e4*/ 	.short	0x0210
        /*00e6*/ 	.short	0x002c


	//----- nvinfo : EIATTR_SW_WAR
	.align		4
.L_36:
        /*00e8*/ 	.byte	0x04, 0x36
        /*00ea*/ 	.short	(.L_38 - .L_37)
.L_37:
        /*00ec*/ 	.word	0x00000008
.L_38:


//--------------------- .nv.callgraph             --------------------------
	.section	.nv.callgraph,"",@"SHT_CUDA_CALLGRAPH"
	.align	4
	.sectionentsize	8
	.align		4
        /*0000*/ 	.word	0x00000000
	.align		4
        /*0004*/ 	.word	0xffffffff
	.align		4
        /*0008*/ 	.word	0x00000000
	.align		4
        /*000c*/ 	.word	0xfffffffe
	.align		4
        /*0010*/ 	.word	0x00000000
	.align		4
        /*0014*/ 	.word	0xfffffffd
	.align		4
        /*0018*/ 	.word	0x00000000
	.align		4
        /*001c*/ 	.word	0xfffffffc


//--------------------- .nv.constant4             --------------------------
	.section	.nv.constant4,"a",@progbits
	.align	8
	.align		8
.nv.constant4:
        /*0000*/ 	.dword	_$_str


//--------------------- .text.triton_             --------------------------
	.section	.text.triton_,"ax",@progbits
	.align	128
        .global         triton_
        .type           triton_,@function
        .size           triton_,(.L_x_4 - triton_)
        .other          triton_,@"STO_CUDA_ENTRY STV_DEFAULT"
triton_:
.text.triton_:
[----:B------:R-:W0:Y:S02]  /*0000*/  LDC R1, c[0x0][0x28] ;  /* 0x00000a00ff017b82 */ /* 0x000e240000000800 */
[----:B------:R-:W1:Y:S01]  /*0010*/  S2R R0, SR_TID.X ;  /* 0x0000000000007919 */ /* 0x000e620000002100 */
[----:B------:R-:W2:Y:S01]  /*0020*/  S2UR UR4, SR_CTAID.X ;  /* 0x00000000000479c3 */ /* 0x000ea20000002500 */
[----:B------:R-:W-:-:S07]  /*0030*/  ULDC.64 UR6, c[0x0][0x208] ;  /* 0x0000820000067ab9 */ /* 0x000fce0000000a00 */
[----:B------:R-:W3:Y:S01]  /*0040*/  LDC.64 R10, c[0x0][0x230] ;  /* 0x00008c00ff0a7b82 */ /* 0x000ee20000000a00 */
[----:B--2---:R-:W-:Y:S01]  /*0050*/  USHF.L.U32 UR4, UR4, 0x6, URZ ;  /* 0x0000000604047899 */ /* 0x004fe2000800063f */
[----:B-1----:R-:W-:-:S04]  /*0060*/  SHF.R.U32.HI R9, RZ, 0x2, R0 ;  /* 0x00000002ff097819 */ /* 0x002fc80000011600 */
[----:B------:R-:W-:-:S04]  /*0070*/  SGXT.U32 R9, R9, 0x6 ;  /* 0x000000060909781a */ /* 0x000fc80000000000 */
[----:B------:R-:W-:-:S04]  /*0080*/  LOP3.LUT R6, R9, UR4, RZ, 0xfc, !PT ;  /* 0x0000000409067c12 */ /* 0x000fc8000f8efcff */
[----:B---3--:R-:W-:Y:S02]  /*0090*/  ISETP.GE.AND P0, PT, R6, R11, PT ;  /* 0x0000000b0600720c */ /* 0x008fe40003f06270 */
[----:B------:R-:W-:-:S05]  /*00a0*/  IADD3 R7, R6, R10, RZ ;  /* 0x0000000a06077210 */ /* 0x000fca0007ffe0ff */
[----:B------:R-:W-:-:S06]  /*00b0*/  IMAD R7, R7, 0xc00, RZ ;  /* 0x00000c0007077824 */ /* 0x000fcc00078e02ff */
[----:B------:R-:W-:Y:S02]  /*00c0*/  @P0 MOV R25, RZ ;  /* 0x000000ff00190202 */ /* 0x000fe40000000f00 */
[----:B------:R-:W-:Y:S02]  /*00d0*/  @P0 MOV R17, RZ ;  /* 0x000000ff00110202 */ /* 0x000fe40000000f00 */
[----:B------:R-:W-:Y:S01]  /*00e0*/  @P0 MOV R27, RZ ;  /* 0x000000ff001b0202 */ /* 0x000fe20000000f00 */
[----:B------:R-:W-:Y:S06]  /*00f0*/  @P0 BRA `(.L_x_0) ;  /* 0x0000000c00e40947 */ /* 0x000fec0003800000 */
[----:B------:R-:W1:Y:S01]  /*0100*/  LDC.64 R2, c[0x0][0x210] ;  /* 0x00008400ff027b82 */ /* 0x000e620000000a00 */
[----:B------:R-:W-:-:S05]  /*0110*/  LOP3.LUT R5, R7, 0x3, R0, 0xf8, !PT ;  /* 0x0000000307057812 */ /* 0x000fca00078ef800 */
[----:B-1----:R-:W-:-:S06]  /*0120*/  IMAD.WIDE R4, R5, 0x2, R2 ;  /* 0x0000000205047825 */ /* 0x002fcc00078e0202 */
[----:B------:R-:W2:Y:S01]  /*0130*/  LDG.E.EL.U16 R4, desc[UR6][R4.64] ;  /* 0x0000000604047981 */ /* 0x000ea2000c2e1500 */
[----:B------:R-:W-:Y:S01]  /*0140*/  IADD3 R9, R9, UR4, R10 ;  /* 0x0000000409097c10 */ /* 0x000fe2000fffe00a */
[----:B------:R-:W-:Y:S01]  /*0150*/  HFMA2.MMA R17, -RZ, RZ, 0, 0 ;  /* 0x00000000ff117435 */ /* 0x000fe200000001ff */
[----:B------:R-:W-:Y:S02]  /*0160*/  LOP3.LUT R8, R0, 0x3, RZ, 0xc0, !PT ;  /* 0x0000000300087812 */ /* 0x000fe400078ec0ff */
[----:B------:R-:W-:-:S03]  /*0170*/  MOV R27, 0x3f800000 ;  /* 0x3f800000001b7802 */ /* 0x000fc60000000f00 */
[----:B------:R-:W-:Y:S01]  /*0180*/  IMAD R9, R9, 0xc00, R8 ;  /* 0x00000c0009097824 */ /* 0x000fe200078e0208 */
[----:B------:R-:W-:-:S04]  /*0190*/  HFMA2.MMA R8, -RZ, RZ, 0, 0 ;  /* 0x00000000ff087435 */ /* 0x000fc800000001ff */
[----:B------:R-:W-:Y:S02]  /*01a0*/  IADD3 R9, R9, 0x4, RZ ;  /* 0x0000000409097810 */ /* 0x000fe40007ffe0ff */
[----:B--2---:R-:W-:-:S07]  /*01b0*/  SHF.L.U32 R25, R4, 0x10, RZ ;  /* 0x0000001004197819 */ /* 0x004fce00000006ff */
.L_x_1:
[----:B------:R-:W-:-:S05]  /*01c0*/  IADD3 R5, R9, R8, RZ ;  /* 0x0000000809057210 */ /* 0x000fca0007ffe0ff */
[----:B------:R-:W-:-:S05]  /*01d0*/  IMAD.WIDE R4, R5, 0x2, R2 ;  /* 0x0000000205047825 */ /* 0x000fca00078e0202 */
[----:B------:R1:W2:Y:S01]  /*01e0*/  LDG.E.EL.U16 R26, desc[UR6][R4.64] ;  /* 0x00000006041a7981 */ /* 0x0002a2000c2e1500 */
[----:B------:R-:W-:-:S05]  /*01f0*/  IADD3 R15, R9, 0x4, R8 ;  /* 0x00000004090f7810 */ /* 0x000fca0007ffe008 */
[----:B------:R-:W-:-:S05]  /*0200*/  IMAD.WIDE R14, R15, 0x2, R2 ;  /* 0x000000020f0e7825 */ /* 0x000fca00078e0202 */
[----:B------:R3:W4:Y:S01]  /*0210*/  LDG.E.EL.U16 R24, desc[UR6][R14.64] ;  /* 0x000000060e187981 */ /* 0x000722000c2e1500 */
[----:B------:R-:W-:-:S05]  /*0220*/  IADD3 R19, R9, 0x8, R8 ;  /* 0x0000000809137810 */ /* 0x000fca0007ffe008 */
[----:B------:R-:W-:-:S05]  /*0230*/  IMAD.WIDE R18, R19, 0x2, R2 ;  /* 0x0000000213127825 */ /* 0x000fca00078e0202 */
[----:B------:R-:W5:Y:S01]  /*0240*/  LDG.E.EL.U16 R16, desc[UR6][R18.64] ;  /* 0x0000000612107981 */ /* 0x000f62000c2e1500 */
[----:B------:R-:W-:-:S05]  /*0250*/  IADD3 R21, R9, 0xc, R8 ;  /* 0x0000000c09157810 */ /* 0x000fca0007ffe008 */
[----:B------:R-:W-:-:S05]  /*0260*/  IMAD.WIDE R20, R21, 0x2, R2 ;  /* 0x0000000215147825 */ /* 0x000fca00078e0202 */
[----:B------:R1:W5:Y:S01]  /*0270*/  LDG.E.EL.U16 R10, desc[UR6][R20.64] ;  /* 0x00000006140a7981 */ /* 0x000362000c2e1500 */
[----:B------:R-:W-:-:S05]  /*0280*/  IADD3 R29, R9, 0x10, R8 ;  /* 0x00000010091d7810 */ /* 0x000fca0007ffe008 */
[----:B------:R-:W-:-:S05]  /*0290*/  IMAD.WIDE R28, R29, 0x2, R2 ;  /* 0x000000021d1c7825 */ /* 0x000fca00078e0202 */
[----:B------:R3:W5:Y:S01]  /*02a0*/  LDG.E.EL.U16 R12, desc[UR6][R28.64] ;  /* 0x000000061c0c7981 */ /* 0x000762000c2e1500 */
[----:B-1----:R-:W-:-:S05]  /*02b0*/  IADD3 R5, R9, 0x14, R8 ;  /* 0x0000001409057810 */ /* 0x002fca0007ffe008 */
[----:B------:R-:W-:-:S05]  /*02c0*/  IMAD.WIDE R4, R5, 0x2, R2 ;  /* 0x0000000205047825 */ /* 0x000fca00078e0202 */
[----:B------:R1:W5:Y:S01]  /*02d0*/  LDG.E.EL.U16 R11, desc[UR6][R4.64] ;  /* 0x00000006040b7981 */ /* 0x000362000c2e1500 */
[----:B------:R-:W-:-:S05]  /*02e0*/  IADD3 R23, R9, 0x18, R8 ;  /* 0x0000001809177810 */ /* 0x000fca0007ffe008 */
[----:B------:R-:W-:-:S05]  /*02f0*/  IMAD.WIDE R22, R23, 0x2, R2 ;  /* 0x0000000217167825 */ /* 0x000fca00078e0202 */
[----:B------:R-:W5:Y:S01]  /*0300*/  LDG.E.EL.U16 R13, desc[UR6][R22.64] ;  /* 0x00000006160d7981 */ /* 0x000f62000c2e1500 */
[----:B---3--:R-:W-:-:S05]  /*0310*/  IADD3 R15, R9, 0x1c, R8 ;  /* 0x0000001c090f7810 */ /* 0x008fca0007ffe008 */
[----:B0-----:R-:W-:-:S05]  /*0320*/  IMAD.WIDE R20, R15, 0x2, R2 ;  /* 0x000000020f147825 */ /* 0x001fca00078e0202 */
[----:B------:R0:W3:Y:S01]  /*0330*/  LDG.E.EL.U16 R18, desc[UR6][R20.64] ;  /* 0x0000000614127981 */ /* 0x0000e2000c2e1500 */
[----:B------:R-:W-:Y:S01]  /*0340*/  IADD3 R15, R9, 0x20, R8 ;  /* 0x00000020090f7810 */ /* 0x000fe20007ffe008 */
[----:B------:R-:W-:-:S04]  /*0350*/  FADD R27, R27, 1 ;  /* 0x3f8000001b1b7421 */ /* 0x000fc80000000000 */
[----:B------:R-:W-:Y:S01]  /*0360*/  IMAD.WIDE R14, R15, 0x2, R2 ;  /* 0x000000020f0e7825 */ /* 0x000fe200078e0202 */
[----:B------:R-:W-:-:S04]  /*0370*/  FSETP.GEU.AND P2, PT, |R27|, 1.175494350822287508e-38, PT ;  /* 0x008000001b00780b */ /* 0x000fc80003f4e200 */
[----:B------:R-:W3:Y:S01]  /*0380*/  LDG.E.EL.U16 R19, desc[UR6][R14.64] ;  /* 0x000000060e137981 */ /* 0x000ee2000c2e1500 */
[C---:B------:R-:W-:Y:S01]  /*0390*/  FMUL R28, R27.reuse, 0.25 ;  /* 0x3e8000001b1c7820 */ /* 0x040fe20000400000 */
[----:B------:R-:W-:Y:S02]  /*03a0*/  FSETP.GT.AND P1, PT, |R27|, 8.50705917302346158658e+37, PT ;  /* 0x7e8000001b00780b */ /* 0x000fe40003f24200 */
[----:B-1----:R-:W-:Y:S02]  /*03b0*/  IADD3 R5, R9, 0x24, R8 ;  /* 0x0000002409057810 */ /* 0x002fe40007ffe008 */
[----:B------:R-:W-:-:S03]  /*03c0*/  FSEL R28, R28, R27, P1 ;  /* 0x0000001b1c1c7208 */ /* 0x000fc60000800000 */
[----:B------:R-:W-:-:S04]  /*03d0*/  IMAD.WIDE R4, R5, 0x2, R2 ;  /* 0x0000000205047825 */ /* 0x000fc800078e0202 */
[----:B------:R-:W-:Y:S01]  /*03e0*/  @!P2 FMUL R28, R28, 16777216 ;  /* 0x4b8000001c1ca820 */ /* 0x000fe20000400000 */
[----:B0-----:R-:W-:Y:S01]  /*03f0*/  FADD R21, R27, 1 ;  /* 0x3f8000001b157421 */ /* 0x001fe20000000000 */
[----:B------:R0:W3:Y:S01]  /*0400*/  LDG.E.EL.U16 R22, desc[UR6][R4.64] ;  /* 0x0000000604167981 */ /* 0x0000e2000c2e1500 */
[----:B------:R-:W-:Y:S02]  /*0410*/  IADD3 R23, R9, 0x28, R8 ;  /* 0x0000002809177810 */ /* 0x000fe40007ffe008 */
[----:B------:R-:W-:Y:S01]  /*0420*/  FMUL R20, R21, 0.25 ;  /* 0x3e80000015147820 */ /* 0x000fe20000400000 */
[----:B------:R-:W1:Y:S02]  /*0430*/  MUFU.RCP R28, R28 ;  /* 0x0000001c001c7308 */ /* 0x000e640000001000 */
[----:B0-----:R-:W-:Y:S01]  /*0440*/  IMAD.WIDE R4, R23, 0x2, R2 ;  /* 0x0000000217047825 */ /* 0x001fe200078e0202 */
[----:B------:R-:W-:Y:S02]  /*0450*/  IADD3 R27, R9, 0x2c, R8 ;  /* 0x0000002c091b7810 */ /* 0x000fe40007ffe008 */
[----:B--2---:R-:W-:-:S05]  /*0460*/  SHF.L.U32 R26, R26, 0x10, RZ ;  /* 0x000000101a1a7819 */ /* 0x004fca00000006ff */
[----:B------:R-:W-:-:S04]  /*0470*/  FADD R14, R26, -R25 ;  /* 0x800000191a0e7221 */ /* 0x000fc80000000000 */
[----:B------:R-:W-:Y:S01]  /*0480*/  FMUL R15, R14, 0.25 ;  /* 0x3e8000000e0f7820 */ /* 0x000fe20000400000 */
[----:B----4-:R-:W-:-:S04]  /*0490*/  SHF.L.U32 R24, R24, 0x10, RZ ;  /* 0x0000001018187819 */ /* 0x010fc800000006ff */
[----:B------:R-:W-:Y:S02]  /*04a0*/  FSEL R15, R15, R14, P1 ;  /* 0x0000000e0f0f7208 */ /* 0x000fe40000800000 */
[----:B------:R-:W-:-:S03]  /*04b0*/  FSETP.GEU.AND P1, PT, |R21|, 1.175494350822287508e-38, PT ;  /* 0x008000001500780b */ /* 0x000fc60003f2e200 */
[----:B------:R-:W-:Y:S01]  /*04c0*/  @!P2 FMUL R15, R15, 16777216 ;  /* 0x4b8000000f0fa820 */ /* 0x000fe20000400000 */
[----:B------:R-:W-:-:S03]  /*04d0*/  FSETP.GT.AND P2, PT, |R21|, 8.50705917302346158658e+37, PT ;  /* 0x7e8000001500780b */ /* 0x000fc60003f44200 */
[----:B-1----:R-:W-:Y:S01]  /*04e0*/  FFMA R25, R28, R15, R25 ;  /* 0x0000000f1c197223 */ /* 0x002fe20000000019 */
[----:B------:R-:W-:Y:S02]  /*04f0*/  FSEL R28, R20, R21, P2 ;  /* 0x00000015141c7208 */ /* 0x000fe40001000000 */
[----:B------:R0:W2:Y:S01]  /*0500*/  LDG.E.EL.U16 R20, desc[UR6][R4.64] ;  /* 0x0000000604147981 */ /* 0x0000a2000c2e1500 */
[----:B------:R-:W-:Y:S01]  /*0510*/  FADD R23, -R25, R24 ;  /* 0x0000001819177221 */ /* 0x000fe20000000100 */
[----:B------:R-:W-:Y:S01]  /*0520*/  FADD R21, R21, 1 ;  /* 0x3f80000015157421 */ /* 0x000fe20000000000 */
[----:B------:R-:W-:Y:S01]  /*0530*/  @!P1 FMUL R28, R28, 16777216 ;  /* 0x4b8000001c1c9820 */ /* 0x000fe20000400000 */
[----:B------:R-:W-:Y:S01]  /*0540*/  FADD R26, R26, -R25 ;  /* 0x800000191a1a7221 */ /* 0x000fe20000000000 */
[----:B------:R-:W-:Y:S01]  /*0550*/  FMUL R15, R23, 0.25 ;  /* 0x3e800000170f7820 */ /* 0x000fe20000400000 */
[----:B-----5:R-:W-:Y:S02]  /*0560*/  SHF.L.U32 R16, R16, 0x10, RZ ;  /* 0x0000001010107819 */ /* 0x020fe400000006ff */
[----:B------:R-:W-:Y:S01]  /*0570*/  FFMA R26, R14, R26, R17 ;  /* 0x0000001a0e1a7223 */ /* 0x000fe20000000011 */
[----:B------:R-:W1:Y:S01]  /*0580*/  MUFU.RCP R28, R28 ;  /* 0x0000001c001c7308 */ /* 0x000e620000001000 */
[----:B------:R-:W-:Y:S01]  /*0590*/  FSEL R15, R15, R23, P2 ;  /* 0x000000170f0f7208 */ /* 0x000fe20001000000 */
[C---:B------:R-:W-:Y:S01]  /*05a0*/  FMUL R14, R21.reuse, 0.25 ;  /* 0x3e800000150e7820 */ /* 0x040fe20000400000 */
[----:B------:R-:W-:Y:S01]  /*05b0*/  FSETP.GEU.AND P2, PT, |R21|, 1.175494350822287508e-38, PT ;  /* 0x008000001500780b */ /* 0x000fe20003f4e200 */
[----:B0-----:R-:W-:-:S04]  /*05c0*/  IMAD.WIDE R4, R27, 0x2, R2 ;  /* 0x000000021b047825 */ /* 0x001fc800078e0202 */
[----:B------:R-:W-:Y:S01]  /*05d0*/  @!P1 FMUL R15, R15, 16777216 ;  /* 0x4b8000000f0f9820 */ /* 0x000fe20000400000 */
[----:B------:R-:W-:Y:S01]  /*05e0*/  FSETP.GT.AND P1, PT, |R21|, 8.50705917302346158658e+37, PT ;  /* 0x7e8000001500780b */ /* 0x000fe20003f24200 */
[----:B------:R0:W4:Y:S02]  /*05f0*/  LDG.E.EL.U16 R4, desc[UR6][R4.64] ;  /* 0x0000000604047981 */ /* 0x000124000c2e1500 */
[----:B-1----:R-:W-:Y:S01]  /*0600*/  FFMA R17, R28, R15, R25 ;  /* 0x0000000f1c117223 */ /* 0x002fe20000000019 */
[----:B------:R-:W-:-:S05]  /*0610*/  FSEL R28, R14, R21, P1 ;  /* 0x000000150e1c7208 */ /* 0x000fca0000800000 */
[----:B------:R-:W-:Y:S01]  /*0620*/  @!P2 FMUL R28, R28, 16777216 ;  /* 0x4b8000001c1ca820 */ /* 0x000fe20000400000 */
[----:B------:R-:W-:-:S04]  /*0630*/  FADD R25, -R17, R16 ;  /* 0x0000001011197221 */ /* 0x000fc80000000100 */
[----:B------:R-:W-:Y:S01]  /*0640*/  FMUL R14, R25, 0.25 ;  /* 0x3e800000190e7820 */ /* 0x000fe20000400000 */
[----:B------:R-:W1:Y:S04]  /*0650*/  MUFU.RCP R28, R28 ;  /* 0x0000001c001c7308 */ /* 0x000e680000001000 */
[----:B------:R-:W-:Y:S02]  /*0660*/  FSEL R14, R14, R25, P1 ;  /* 0x000000190e0e7208 */ /* 0x000fe40000800000 */
[----:B------:R-:W-:-:S03]  /*0670*/  IADD3 R15, R9, 0x30, R8 ;  /* 0x00000030090f7810 */ /* 0x000fc60007ffe008 */
[----:B------:R-:W-:-:S04]  /*0680*/  @!P2 FMUL R14, R14, 16777216 ;  /* 0x4b8000000e0ea820 */ /* 0x000fc80000400000 */
[----:B-1----:R-:W-:Y:S01]  /*0690*/  FFMA R27, R28, R14, R17 ;  /* 0x0000000e1c1b7223 */ /* 0x002fe20000000011 */
[----:B------:R-:W-:-:S06]  /*06a0*/  IMAD.WIDE R14, R15, 0x2, R2 ;  /* 0x000000020f0e7825 */ /* 0x000fcc00078e0202 */
[----:B------:R1:W5:Y:S01]  /*06b0*/  LDG.E.EL.U16 R14, desc[UR6][R14.64] ;  /* 0x000000060e0e7981 */ /* 0x000362000c2e1500 */
[----:B------:R-:W-:Y:S01]  /*06c0*/  FADD R21, R21, 1 ;  /* 0x3f80000015157421 */ /* 0x000fe20000000000 */
[----:B------:R-:W-:-:S04]  /*06d0*/  FADD R17, R24, -R17 ;  /* 0x8000001118117221 */ /* 0x000fc80000000000 */
[C---:B------:R-:W-:Y:S01]  /*06e0*/  FSETP.GEU.AND P2, PT, |R21|.reuse, 1.175494350822287508e-38, PT ;  /* 0x008000001500780b */ /* 0x040fe20003f4e200 */
[C---:B------:R-:W-:Y:S01]  /*06f0*/  FMUL R24, R21.reuse, 0.25 ;  /* 0x3e80000015187820 */ /* 0x040fe20000400000 */
[----:B------:R-:W-:-:S04]  /*0700*/  FSETP.GT.AND P1, PT, |R21|, 8.50705917302346158658e+37, PT ;  /* 0x7e8000001500780b */ /* 0x000fc80003f24200 */
[----:B0-----:R-:W-:Y:S02]  /*0710*/  FSEL R5, R24, R21, P1 ;  /* 0x0000001518057208 */ /* 0x001fe40000800000 */
[----:B------:R-:W-:-:S05]  /*0720*/  SHF.L.U32 R24, R10, 0x10, RZ ;  /* 0x000000100a187819 */ /* 0x000fca00000006ff */
[----:B------:R-:W-:Y:S01]  /*0730*/  @!P2 FMUL R5, R5, 16777216 ;  /* 0x4b8000000505a820 */ /* 0x000fe20000400000 */
[----:B------:R-:W-:-:S03]  /*0740*/  FADD R10, -R27, R24 ;  /* 0x000000181b0a7221 */ /* 0x000fc60000000100 */
[----:B------:R-:W0:Y:S01]  /*0750*/  MUFU.RCP R28, R5 ;  /* 0x00000005001c7308 */ /* 0x000e220000001000 */
[----:B-1----:R-:W-:Y:S01]  /*0760*/  FMUL R15, R10, 0.25 ;  /* 0x3e8000000a0f7820 */ /* 0x002fe20000400000 */
[----:B------:R-:W-:-:S04]  /*0770*/  FADD R21, R21, 1 ;  /* 0x3f80000015157421 */ /* 0x000fc80000000000 */
[----:B------:R-:W-:-:S05]  /*0780*/  FSEL R15, R15, R10, P1 ;  /* 0x0000000a0f0f7208 */ /* 0x000fca0000800000 */
[----:B------:R-:W-:Y:S01]  /*0790*/  @!P2 FMUL R15, R15, 16777216 ;  /* 0x4b8000000f0fa820 */ /* 0x000fe20000400000 */
[----:B------:R-:W-:-:S03]  /*07a0*/  FSETP.GEU.AND P2, PT, |R21|, 1.175494350822287508e-38, PT ;  /* 0x008000001500780b */ /* 0x000fc60003f4e200 */
[----:B0-----:R-:W-:Y:S01]  /*07b0*/  FFMA R15, R28, R15, R27 ;  /* 0x0000000f1c0f7223 */ /* 0x001fe2000000001b */
[C---:B------:R-:W-:Y:S01]  /*07c0*/  FMUL R28, R21.reuse, 0.25 ;  /* 0x3e800000151c7820 */ /* 0x040fe20000400000 */
[----:B------:R-:W-:-:S04]  /*07d0*/  FSETP.GT.AND P1, PT, |R21|, 8.50705917302346158658e+37, PT ;  /* 0x7e8000001500780b */ /* 0x000fc80003f24200 */
[----:B------:R-:W-:Y:S02]  /*07e0*/  FSEL R28, R28, R21, P1 ;  /* 0x000000151c1c7208 */ /* 0x000fe40000800000 */
[----:B------:R-:W-:Y:S01]  /*07f0*/  SHF.L.U32 R12, R12, 0x10, RZ ;  /* 0x000000100c0c7819 */ /* 0x000fe200000006ff */
[----:B------:R-:W-:Y:S02]  /*0800*/  FFMA R26, R23, R17, R26 ;  /* 0x00000011171a7223 */ /* 0x000fe4000000001a */
[----:B------:R-:W-:Y:S01]  /*0810*/  @!P2 FMUL R28, R28, 16777216 ;  /* 0x4b8000001c1ca820 */ /* 0x000fe20000400000 */
[----:B------:R-:W-:Y:S01]  /*0820*/  FADD R16, R16, -R27 ;  /* 0x8000001b10107221 */ /* 0x000fe20000000000 */
[----:B------:R-:W-:Y:S01]  /*0830*/  FADD R17, -R15, R12 ;  /* 0x0000000c0f117221 */ /* 0x000fe20000000100 */
[----:B------:R-:W-:Y:S02]  /*0840*/  FADD R21, R21, 1 ;  /* 0x3f80000015157421 */ /* 0x000fe40000000000 */
[----:B------:R-:W-:Y:S01]  /*0850*/  FFMA R25, R25, R16, R26 ;  /* 0x0000001019197223 */ /* 0x000fe2000000001a */
[----:B------:R-:W0:Y:S01]  /*0860*/  MUFU.RCP R28, R28 ;  /* 0x0000001c001c7308 */ /* 0x000e220000001000 */
[----:B------:R-:W-:Y:S01]  /*0870*/  FMUL R16, R17, 0.25 ;  /* 0x3e80000011107820 */ /* 0x000fe20000400000 */
[C---:B------:R-:W-:Y:S01]  /*0880*/  FSETP.GEU.AND P3, PT, |R21|.reuse, 1.175494350822287508e-38, PT ;  /* 0x008000001500780b */ /* 0x040fe20003f6e200 */
[----:B------:R-:W-:-:S03]  /*0890*/  FMUL R26, R21, 0.25 ;  /* 0x3e800000151a7820 */ /* 0x000fc60000400000 */
[----:B------:R-:W-:Y:S02]  /*08a0*/  FSEL R16, R16, R17, P1 ;  /* 0x0000001110107208 */ /* 0x000fe40000800000 */
[----:B------:R-:W-:-:S03]  /*08b0*/  FSETP.GT.AND P1, PT, |R21|, 8.50705917302346158658e+37, PT ;  /* 0x7e8000001500780b */ /* 0x000fc60003f24200 */
[----:B------:R-:W-:Y:S01]  /*08c0*/  @!P2 FMUL R16, R16, 16777216 ;  /* 0x4b8000001010a820 */ /* 0x000fe20000400000 */
[----:B------:R-:W-:-:S03]  /*08d0*/  FSEL R26, R26, R21, P1 ;  /* 0x000000151a1a7208 */ /* 0x000fc60000800000 */
[--C-:B0-----:R-:W-:Y:S01]  /*08e0*/  FFMA R23, R28, R16, R15.reuse ;  /* 0x000000101c177223 */ /* 0x101fe2000000000f */
[----:B------:R-:W-:Y:S01]  /*08f0*/  SHF.L.U32 R16, R11, 0x10, RZ ;  /* 0x000000100b107819 */ /* 0x000fe200000006ff */
[----:B------:R-:W-:Y:S01]  /*0900*/  @!P3 FMUL R26, R26, 16777216 ;  /* 0x4b8000001a1ab820 */ /* 0x000fe20000400000 */
[----:B------:R-:W-:-:S03]  /*0910*/  FADD R15, R24, -R15 ;  /* 0x8000000f180f7221 */ /* 0x000fc60000000000 */
[----:B------:R-:W-:Y:S02]  /*0920*/  FADD R5, -R23, R16 ;  /* 0x0000001017057221 */ /* 0x000fe40000000100 */
[----:B------:R-:W0:Y:S02]  /*0930*/  MUFU.RCP R26, R26 ;  /* 0x0000001a001a7308 */ /* 0x000e240000001000 */
[----:B------:R-:W-:-:S05]  /*0940*/  FMUL R24, R5, 0.25 ;  /* 0x3e80000005187820 */ /* 0x000fca0000400000 */
[----:B------:R-:W-:Y:S01]  /*0950*/  FSEL R11, R24, R5, P1 ;  /* 0x00000005180b7208 */ /* 0x000fe20000800000 */
[----:B------:R-:W-:-:S04]  /*0960*/  FADD R24, R21, 1 ;  /* 0x3f80000015187421 */ /* 0x000fc80000000000 */
[----:B------:R-:W-:Y:S01]  /*0970*/  @!P3 FMUL R11, R11, 16777216 ;  /* 0x4b8000000b0bb820 */ /* 0x000fe20000400000 */
[----:B------:R-:W-:-:S03]  /*0980*/  FSETP.GEU.AND P2, PT, |R24|, 1.175494350822287508e-38, PT ;  /* 0x008000001800780b */ /* 0x000fc60003f4e200 */
[----:B0-----:R-:W-:Y:S01]  /*0990*/  FFMA R21, R26, R11, R23 ;  /* 0x0000000b1a157223 */ /* 0x001fe20000000017 */
[C---:B------:R-:W-:Y:S01]  /*09a0*/  FMUL R11, R24.reuse, 0.25 ;  /* 0x3e800000180b7820 */ /* 0x040fe20000400000 */
[----:B------:R-:W-:Y:S02]  /*09b0*/  FSETP.GT.AND P1, PT, |R24|, 8.50705917302346158658e+37, PT ;  /* 0x7e8000001800780b */ /* 0x000fe40003f24200 */
[----:B------:R-:W-:Y:S02]  /*09c0*/  SHF.L.U32 R13, R13, 0x10, RZ ;  /* 0x000000100d0d7819 */ /* 0x000fe400000006ff */
[----:B------:R-:W-:-:S03]  /*09d0*/  FSEL R27, R11, R24, P1 ;  /* 0x000000180b1b7208 */ /* 0x000fc60000800000 */
[----:B------:R-:W-:Y:S02]  /*09e0*/  FADD R11, -R21, R13 ;  /* 0x0000000d150b7221 */ /* 0x000fe40000000100 */
[----:B------:R-:W-:Y:S02]  /*09f0*/  @!P2 FMUL R27, R27, 16777216 ;  /* 0x4b8000001b1ba820 */ /* 0x000fe40000400000 */
[----:B------:R-:W-:Y:S01]  /*0a00*/  FMUL R28, R11, 0.25 ;  /* 0x3e8000000b1c7820 */ /* 0x000fe20000400000 */
[----:B------:R-:W-:Y:S02]  /*0a10*/  FFMA R26, R10, R15, R25 ;  /* 0x0000000f0a1a7223 */ /* 0x000fe40000000019 */
[----:B------:R-:W0:Y:S01]  /*0a20*/  MUFU.RCP R10, R27 ;  /* 0x0000001b000a7308 */ /* 0x000e220000001000 */
[----:B------:R-:W-:Y:S01]  /*0a30*/  FADD R25, R24, 1 ;  /* 0x3f80000018197421 */ /* 0x000fe20000000000 */
[----:B------:R-:W-:-:S05]  /*0a40*/  FSEL R28, R28, R11, P1 ;  /* 0x0000000b1c1c7208 */ /* 0x000fca0000800000 */
[----:B------:R-:W-:Y:S01]  /*0a50*/  @!P2 FMUL R28, R28, 16777216 ;  /* 0x4b8000001c1ca820 */ /* 0x000fe20000400000 */
[C---:B------:R-:W-:Y:S01]  /*0a60*/  FSETP.GEU.AND P2, PT, |R25|.reuse, 1.175494350822287508e-38, PT ;  /* 0x008000001900780b */ /* 0x040fe20003f4e200 */
[C---:B------:R-:W-:Y:S01]  /*0a70*/  FMUL R24, R25.reuse, 0.25 ;  /* 0x3e80000019187820 */ /* 0x040fe20000400000 */
[----:B------:R-:W-:Y:S02]  /*0a80*/  FSETP.GT.AND P1, PT, |R25|, 8.50705917302346158658e+37, PT ;  /* 0x7e8000001900780b */ /* 0x000fe40003f24200 */
[----:B---3--:R-:W-:Y:S01]  /*0a90*/  SHF.L.U32 R15, R18, 0x10, RZ ;  /* 0x00000010120f7819 */ /* 0x008fe200000006ff */
[----:B0-----:R-:W-:Y:S01]  /*0aa0*/  FFMA R10, R10, R28, R21 ;  /* 0x0000001c0a0a7223 */ /* 0x001fe20000000015 */
[----:B------:R-:W-:Y:S01]  /*0ab0*/  FSEL R28, R24, R25, P1 ;  /* 0x00000019181c7208 */ /* 0x000fe20000800000 */
[----:B------:R-:W-:Y:S02]  /*0ac0*/  FADD R24, R12, -R23 ;  /* 0x800000170c187221 */ /* 0x000fe40000000000 */
[----:B------:R-:W-:-:S04]  /*0ad0*/  FADD R12, -R10, R15 ;  /* 0x0000000f0a0c7221 */ /* 0x000fc80000000100 */
[----:B------:R-:W-:Y:S01]  /*0ae0*/  @!P2 FMUL R28, R28, 16777216 ;  /* 0x4b8000001c1ca820 */ /* 0x000fe20000400000 */
[----:B------:R-:W-:Y:S01]  /*0af0*/  FFMA R24, R17, R24, R26 ;  /* 0x0000001811187223 */ /* 0x000fe2000000001a */
[----:B------:R-:W-:Y:S01]  /*0b00*/  FADD R25, R25, 1 ;  /* 0x3f80000019197421 */ /* 0x000fe20000000000 */
[----:B------:R-:W-:Y:S01]  /*0b10*/  FMUL R23, R12, 0.25 ;  /* 0x3e8000000c177820 */ /* 0x000fe20000400000 */
[----:B------:R-:W0:Y:S03]  /*0b20*/  MUFU.RCP R17, R28 ;  /* 0x0000001c00117308 */ /* 0x000e260000001000 */
[----:B------:R-:W-:Y:S02]  /*0b30*/  FSETP.GEU.AND P3, PT, |R25|, 1.175494350822287508e-38, PT ;  /* 0x008000001900780b */ /* 0x000fe40003f6e200 */
[----:B------:R-:W-:Y:S01]  /*0b40*/  FSEL R18, R23, R12, P1 ;  /* 0x0000000c17127208 */ /* 0x000fe20000800000 */
[C---:B------:R-:W-:Y:S01]  /*0b50*/  FMUL R26, R25.reuse, 0.25 ;  /* 0x3e800000191a7820 */ /* 0x040fe20000400000 */
[----:B------:R-:W-:-:S03]  /*0b60*/  FSETP.GT.AND P1, PT, |R25|, 8.50705917302346158658e+37, PT ;  /* 0x7e8000001900780b */ /* 0x000fc60003f24200 */
[----:B------:R-:W-:Y:S01]  /*0b70*/  @!P2 FMUL R18, R18, 16777216 ;  /* 0x4b8000001212a820 */ /* 0x000fe20000400000 */
[----:B------:R-:W-:Y:S02]  /*0b80*/  FSEL R26, R26, R25, P1 ;  /* 0x000000191a1a7208 */ /* 0x000fe40000800000 */
[----:B------:R-:W-:Y:S01]  /*0b90*/  SHF.L.U32 R19, R19, 0x10, RZ ;  /* 0x0000001013137819 */ /* 0x000fe200000006ff */
[----:B0-----:R-:W-:Y:S02]  /*0ba0*/  FFMA R18, R17, R18, R10 ;  /* 0x0000001211127223 */ /* 0x001fe4000000000a */
[----:B------:R-:W-:Y:S01]  /*0bb0*/  @!P3 FMUL R26, R26, 16777216 ;  /* 0x4b8000001a1ab820 */ /* 0x000fe20000400000 */
[----:B------:R-:W-:Y:S01]  /*0bc0*/  FADD R23, R16, -R21 ;  /* 0x8000001510177221 */ /* 0x000fe20000000000 */
[----:B------:R-:W-:Y:S02]  /*0bd0*/  FADD R17, -R18, R19 ;  /* 0x0000001312117221 */ /* 0x000fe40000000100 */
[----:B------:R-:W0:Y:S02]  /*0be0*/  MUFU.RCP R21, R26 ;  /* 0x0000001a00157308 */ /* 0x000e240000001000 */
[----:B------:R-:W-:Y:S01]  /*0bf0*/  FMUL R16, R17, 0.25 ;  /* 0x3e80000011107820 */ /* 0x000fe20000400000 */
[----:B------:R-:W-:-:S04]  /*0c00*/  FADD R25, R25, 1 ;  /* 0x3f80000019197421 */ /* 0x000fc80000000000 */
[----:B------:R-:W-:Y:S02]  /*0c10*/  FSEL R16, R16, R17, P1 ;  /* 0x0000001110107208 */ /* 0x000fe40000800000 */
[----:B------:R-:W-:-:S03]  /*0c20*/  FSETP.GEU.AND P2, PT, |R25|, 1.175494350822287508e-38, PT ;  /* 0x008000001900780b */ /* 0x000fc60003f4e200 */
[----:B------:R-:W-:Y:S01]  /*0c30*/  @!P3 FMUL R16, R16, 16777216 ;  /* 0x4b8000001010b820 */ /* 0x000fe20000400000 */
[C---:B------:R-:W-:Y:S01]  /*0c40*/  FMUL R28, R25.reuse, 0.25 ;  /* 0x3e800000191c7820 */ /* 0x040fe20000400000 */
[----:B------:R-:W-:Y:S02]  /*0c50*/  FSETP.GT.AND P1, PT, |R25|, 8.50705917302346158658e+37, PT ;  /* 0x7e8000001900780b */ /* 0x000fe40003f24200 */
[----:B0-----:R-:W-:Y:S01]  /*0c60*/  FFMA R16, R21, R16, R18 ;  /* 0x0000001015107223 */ /* 0x001fe20000000012 */
[----:B------:R-:W-:Y:S01]  /*0c70*/  SHF.L.U32 R21, R22, 0x10, RZ ;  /* 0x0000001016157819 */ /* 0x000fe200000006ff */
[----:B------:R-:W-:Y:S01]  /*0c80*/  FFMA R24, R5, R23, R24 ;  /* 0x0000001705187223 */ /* 0x000fe20000000018 */
[----:B------:R-:W-:-:S03]  /*0c90*/  FSEL R28, R28, R25, P1 ;  /* 0x000000191c1c7208 */ /* 0x000fc60000800000 */
[----:B------:R-:W-:Y:S02]  /*0ca0*/  FADD R5, -R16, R21 ;  /* 0x0000001510057221 */ /* 0x000fe40000000100 */
[----:B------:R-:W-:Y:S02]  /*0cb0*/  @!P2 FMUL R28, R28, 16777216 ;  /* 0x4b8000001c1ca820 */ /* 0x000fe40000400000 */
[----:B------:R-:W-:Y:S02]  /*0cc0*/  FMUL R22, R5, 0.25 ;  /* 0x3e80000005167820 */ /* 0x000fe40000400000 */
[----:B------:R-:W0:Y:S01]  /*0cd0*/  MUFU.RCP R23, R28 ;  /* 0x0000001c00177308 */ /* 0x000e220000001000 */
[----:B------:R-:W-:Y:S02]  /*0ce0*/  FADD R25, R25, 1 ;  /* 0x3f80000019197421 */ /* 0x000fe40000000000 */
[----:B------:R-:W-:-:S05]  /*0cf0*/  FSEL R22, R22, R5, P1 ;  /* 0x0000000516167208 */ /* 0x000fca0000800000 */
[----:B------:R-:W-:Y:S01]  /*0d00*/  @!P2 FMUL R22, R22, 16777216 ;  /* 0x4b8000001616a820 */ /* 0x000fe20000400000 */
[C---:B------:R-:W-:Y:S01]  /*0d10*/  FSETP.GEU.AND P2, PT, |R25|.reuse, 1.175494350822287508e-38, PT ;  /* 0x008000001900780b */ /* 0x040fe20003f4e200 */
[C---:B------:R-:W-:Y:S01]  /*0d20*/  FMUL R26, R25.reuse, 0.25 ;  /* 0x3e800000191a7820 */ /* 0x040fe20000400000 */
[----:B------:R-:W-:Y:S01]  /*0d30*/  FSETP.GT.AND P1, PT, |R25|, 8.50705917302346158658e+37, PT ;  /* 0x7e8000001900780b */ /* 0x000fe20003f24200 */
[----:B0-----:R-:W-:-:S03]  /*0d40*/  FFMA R22, R23, R22, R16 ;  /* 0x0000001617167223 */ /* 0x001fc60000000010 */
[----:B------:R-:W-:Y:S01]  /*0d50*/  FSEL R26, R26, R25, P1 ;  /* 0x000000191a1a7208 */ /* 0x000fe20000800000 */
[----:B------:R-:W-:-:S06]  /*0d60*/  FADD R13, R13, -R10 ;  /* 0x8000000a0d0d7221 */ /* 0x000fcc0000000000 */
[----:B------:R-:W-:Y:S01]  /*0d70*/  @!P2 FMUL R26, R26, 16777216 ;  /* 0x4b8000001a1aa820 */ /* 0x000fe20000400000 */
[----:B------:R-:W-:Y:S01]  /*0d80*/  FFMA R13, R11, R13, R24 ;  /* 0x0000000d0b0d7223 */ /* 0x000fe20000000018 */
[----:B------:R-:W-:Y:S02]  /*0d90*/  FADD R25, R25, 1 ;  /* 0x3f80000019197421 */ /* 0x000fe40000000000 */
[----:B------:R-:W0:Y:S02]  /*0da0*/  MUFU.RCP R11, R26 ;  /* 0x0000001a000b7308 */ /* 0x000e240000001000 */
[----:B------:R-:W-:Y:S01]  /*0db0*/  FMUL R24, R25, 0.25 ;  /* 0x3e80000019187820 */ /* 0x000fe20000400000 */
[----:B--2---:R-:W-:-:S05]  /*0dc0*/  SHF.L.U32 R23, R20, 0x10, RZ ;  /* 0x0000001014177819 */ /* 0x004fca00000006ff */
[----:B------:R-:W-:-:S04]  /*0dd0*/  FADD R10, -R22, R23 ;  /* 0x00000017160a7221 */ /* 0x000fc80000000100 */
[----:B------:R-:W-:-:S05]  /*0de0*/  FMUL R27, R10, 0.25 ;  /* 0x3e8000000a1b7820 */ /* 0x000fca0000400000 */
[----:B------:R-:W-:Y:S02]  /*0df0*/  FSEL R20, R27, R10, P1 ;  /* 0x0000000a1b147208 */ /* 0x000fe40000800000 */
[----:B------:R-:W-:-:S03]  /*0e00*/  FSETP.GEU.AND P1, PT, |R25|, 1.175494350822287508e-38, PT ;  /* 0x008000001900780b */ /* 0x000fc60003f2e200 */
[----:B------:R-:W-:Y:S01]  /*0e10*/  @!P2 FMUL R20, R20, 16777216 ;  /* 0x4b8000001414a820 */ /* 0x000fe20000400000 */
[----:B------:R-:W-:-:S03]  /*0e20*/  FSETP.GT.AND P2, PT, |R25|, 8.50705917302346158658e+37, PT ;  /* 0x7e8000001900780b */ /* 0x000fc60003f44200 */
[----:B0-----:R-:W-:Y:S01]  /*0e30*/  FFMA R20, R11, R20, R22 ;  /* 0x000000140b147223 */ /* 0x001fe20000000016 */
[----:B------:R-:W-:Y:S02]  /*0e40*/  FSEL R28, R24, R25, P2 ;  /* 0x00000019181c7208 */ /* 0x000fe40001000000 */
[----:B----4-:R-:W-:-:S03]  /*0e50*/  SHF.L.U32 R11, R4, 0x10, RZ ;  /* 0x00000010040b7819 */ /* 0x010fc600000006ff */
[----:B------:R-:W-:Y:S02]  /*0e60*/  @!P1 FMUL R28, R28, 16777216 ;  /* 0x4b8000001c1c9820 */ /* 0x000fe40000400000 */
[----:B------:R-:W-:Y:S01]  /*0e70*/  FADD R4, -R20, R11 ;  /* 0x0000000b14047221 */ /* 0x000fe20000000100 */
[----:B------:R-:W-:Y:S01]  /*0e80*/  FADD R15, R15, -R18 ;  /* 0x800000120f0f7221 */ /* 0x000fe20000000000 */
[----:B------:R-:W0:Y:S01]  /*0e90*/  MUFU.RCP R29, R28 ;  /* 0x0000001c001d7308 */ /* 0x000e220000001000 */
[----:B------:R-:W-:Y:S01]  /*0ea0*/  FADD R27, R25, 1 ;  /* 0x3f800000191b7421 */ /* 0x000fe20000000000 */
[----:B------:R-:W-:-:S04]  /*0eb0*/  FMUL R18, R4, 0.25 ;  /* 0x3e80000004127820 */ /* 0x000fc80000400000 */
[C---:B------:R-:W-:Y:S02]  /*0ec0*/  FSETP.GEU.AND P3, PT, |R27|.reuse, 1.175494350822287508e-38, PT ;  /* 0x008000001b00780b */ /* 0x040fe40003f6e200 */
[----:B------:R-:W-:Y:S01]  /*0ed0*/  FSEL R18, R18, R4, P2 ;  /* 0x0000000412127208 */ /* 0x000fe20001000000 */
[C---:B------:R-:W-:Y:S01]  /*0ee0*/  FMUL R24, R27.reuse, 0.25 ;  /* 0x3e8000001b187820 */ /* 0x040fe20000400000 */
[----:B------:R-:W-:-:S03]  /*0ef0*/  FSETP.GT.AND P2, PT, |R27|, 8.50705917302346158658e+37, PT ;  /* 0x7e8000001b00780b */ /* 0x000fc60003f44200 */
[----:B------:R-:W-:Y:S01]  /*0f00*/  @!P1 FMUL R18, R18, 16777216 ;  /* 0x4b80000012129820 */ /* 0x000fe20000400000 */
[----:B------:R-:W-:-:S03]  /*0f10*/  FSEL R24, R24, R27, P2 ;  /* 0x0000001b18187208 */ /* 0x000fc60001000000 */
[----:B0-----:R-:W-:Y:S01]  /*0f20*/  FFMA R18, R29, R18, R20 ;  /* 0x000000121d127223 */ /* 0x001fe20000000014 */
[----:B------:R-:W-:Y:S01]  /*0f30*/  FFMA R26, R12, R15, R13 ;  /* 0x0000000f0c1a7223 */ /* 0x000fe2000000000d */
[----:B------:R-:W-:Y:S01]  /*0f40*/  @!P3 FMUL R24, R24, 16777216 ;  /* 0x4b8000001818b820 */ /* 0x000fe20000400000 */
[----:B-----5:R-:W-:-:S03]  /*0f50*/  SHF.L.U32 R14, R14, 0x10, RZ ;  /* 0x000000100e0e7819 */ /* 0x020fc600000006ff */
[----:B------:R-:W0:Y:S02]  /*0f60*/  MUFU.RCP R25, R24 ;  /* 0x0000001800197308 */ /* 0x000e240000001000 */
[----:B------:R-:W-:Y:S01]  /*0f70*/  FADD R12, R14, -R18 ;  /* 0x800000120e0c7221 */ /* 0x000fe20000000000 */
[----:B------:R-:W-:-:S03]  /*0f80*/  FADD R16, R19, -R16 ;  /* 0x8000001013107221 */ /* 0x000fc60000000000 */
[----:B------:R-:W-:Y:S01]  /*0f90*/  FMUL R13, R12, 0.25 ;  /* 0x3e8000000c0d7820 */ /* 0x000fe20000400000 */
[----:B------:R-:W-:Y:S01]  /*0fa0*/  IADD3 R8, R8, 0x34, RZ ;  /* 0x0000003408087810 */ /* 0x000fe20007ffe0ff */
[----:B------:R-:W-:Y:S01]  /*0fb0*/  FFMA R16, R17, R16, R26 ;  /* 0x0000001011107223 */ /* 0x000fe2000000001a */
[----:B------:R-:W-:Y:S02]  /*0fc0*/  FADD R21, R21, -R22 ;  /* 0x8000001615157221 */ /* 0x000fe40000000000 */
[----:B------:R-:W-:Y:S02]  /*0fd0*/  FSEL R13, R13, R12, P2 ;  /* 0x0000000c0d0d7208 */ /* 0x000fe40001000000 */
[----:B------:R-:W-:Y:S01]  /*0fe0*/  ISETP.GE.U32.AND P1, PT, R8, 0xbfc, PT ;  /* 0x00000bfc0800780c */ /* 0x000fe20003f26070 */
[----:B------:R-:W-:Y:S01]  /*0ff0*/  FFMA R21, R5, R21, R16 ;  /* 0x0000001505157223 */ /* 0x000fe20000000010 */
[----:B------:R-:W-:Y:S01]  /*1000*/  FADD R20, R23, -R20 ;  /* 0x8000001417147221 */ /* 0x000fe20000000000 */
[----:B------:R-:W-:Y:S01]  /*1010*/  @!P3 FMUL R13, R13, 16777216 ;  /* 0x4b8000000d0db820 */ /* 0x000fe20000400000 */
[----:B------:R-:W-:-:S02]  /*1020*/  FADD R11, R11, -R18 ;  /* 0x800000120b0b7221 */ /* 0x000fc40000000000 */
[----:B------:R-:W-:Y:S01]  /*1030*/  FFMA R21, R10, R20, R21 ;  /* 0x000000140a157223 */ /* 0x000fe20000000015 */
[----:B0-----:R-:W-:-:S03]  /*1040*/  FFMA R25, R25, R13, R18 ;  /* 0x0000000d19197223 */ /* 0x001fc60000000012 */
[----:B------:R-:W-:Y:S01]  /*1050*/  FFMA R11, R4, R11, R21 ;  /* 0x0000000b040b7223 */ /* 0x000fe20000000015 */
[----:B------:R-:W-:-:S04]  /*1060*/  FADD R17, R14, -R25 ;  /* 0x800000190e117221 */ /* 0x000fc80000000000 */
[----:B------:R-:W-:Y:S01]  /*1070*/  FFMA R17, R12, R17, R11 ;  /* 0x000000110c117223 */ /* 0x000fe2000000000b */
[----:B------:R-:W-:Y:S06]  /*1080*/  @!P1 BRA `(.L_x_1) ;  /* 0xfffffff0004c9947 */ /* 0x000fec000383ffff */
.L_x_0:
[----:B------:R-:W-:Y:S05]  /*1090*/  WARPSYNC.ALL ;  /* 0x0000000000007948 */ /* 0x000fea0003800000 */
[----:B------:R-:W1:Y:S01]  /*10a0*/  SHFL.BFLY PT, R10, R27, 0x2, 0x1f ;  /* 0x0c401f001b0a7f89 */ /* 0x000e6200000e0000 */
[----:B------:R-:W-:Y:S01]  /*10b0*/  MOV R16, 0x39aaaaab ;  /* 0x39aaaaab00107802 */ /* 0x000fe20000000f00 */
[----:B------:R-:W-:Y:S01]  /*10c0*/  HFMA2.MMA R19, -RZ, RZ, 0, 0 ;  /* 0x00000000ff137435 */ /* 0x000fe200000001ff */
[----:B-1----:R-:W-:-:S04]  /*10d0*/  FADD R2, R10, R27 ;  /* 0x0000001b0a027221 */ /* 0x002fc80000000000 */
[C---:B------:R-:W-:Y:S01]  /*10e0*/  FMUL R3, R2.reuse, 0.25 ;  /* 0x3e80000002037820 */ /* 0x040fe20000400000 */
[C---:B------:R-:W-:Y:S01]  /*10f0*/  FSETP.GEU.AND P2, PT, |R2|.reuse, 1.175494350822287508e-38, PT ;  /* 0x008000000200780b */ /* 0x040fe20003f4e200 */
[----:B------:R-:W1:Y:S01]  /*1100*/  SHFL.BFLY PT, R5, R2, 0x1, 0x1f ;  /* 0x0c201f0002057f89 */ /* 0x000e6200000e0000 */
[----:B------:R-:W-:-:S03]  /*1110*/  FSETP.GT.AND P1, PT, |R2|, 8.50705917302346158658e+37, PT ;  /* 0x7e8000000200780b */ /* 0x000fc60003f24200 */
[----:B------:R-:W2:Y:S01]  /*1120*/  SHFL.BFLY PT, R4, R25, 0x2, 0x1f ;  /* 0x0c401f0019047f89 */ /* 0x000ea200000e0000 */
[----:B------:R-:W-:-:S03]  /*1130*/  FSEL R3, R3, R2, P1 ;  /* 0x0000000203037208 */ /* 0x000fc60000800000 */
[----:B------:R-:W3:Y:S04]  /*1140*/  SHFL.BFLY PT, R8, R17, 0x2, 0x1f ;  /* 0x0c401f0011087f89 */ /* 0x000ee800000e0000 */
[----:B------:R-:W-:Y:S02]  /*1150*/  @!P2 FMUL R3, R3, 16777216 ;  /* 0x4b8000000303a820 */ /* 0x000fe40000400000 */
[----:B------:R-:W-:Y:S01]  /*1160*/  @P1 FMUL R10, R10, 0.25 ;  /* 0x3e8000000a0a1820 */ /* 0x000fe20000400000 */
[----:B------:R-:W-:-:S03]  /*1170*/  FSETP.NEU.AND P1, PT, R2, RZ, PT ;  /* 0x000000ff0200720b */ /* 0x000fc60003f2d000 */
[----:B------:R-:W4:Y:S01]  /*1180*/  MUFU.RCP R3, R3 ;  /* 0x0000000300037308 */ /* 0x000f220000001000 */
[----:B------:R-:W-:Y:S01]  /*1190*/  @!P2 FMUL R10, R10, 16777216 ;  /* 0x4b8000000a0aa820 */ /* 0x000fe20000400000 */
[----:B-1----:R-:W-:Y:S01]  /*11a0*/  FADD R9, R2, R5 ;  /* 0x0000000502097221 */ /* 0x002fe20000000000 */
[----:B--2---:R-:W-:-:S04]  /*11b0*/  FADD R4, R4, -R25 ;  /* 0x8000001904047221 */ /* 0x004fc80000000000 */
[C---:B------:R-:W-:Y:S02]  /*11c0*/  FSETP.GEU.AND P3, PT, |R9|.reuse, 1.175494350822287508e-38, PT ;  /* 0x008000000900780b */ /* 0x040fe40003f6e200 */
[----:B------:R-:W-:Y:S01]  /*11d0*/  FSETP.NEU.AND P2, PT, R9, RZ, PT ;  /* 0x000000ff0900720b */ /* 0x000fe20003f4d000 */
[----:B------:R-:W-:Y:S01]  /*11e0*/  FMUL R12, R4, R4 ;  /* 0x00000004040c7220 */ /* 0x000fe20000400000 */
[----:B----4-:R-:W-:Y:S01]  /*11f0*/  FMUL R10, R3, R10 ;  /* 0x0000000a030a7220 */ /* 0x010fe20000400000 */
[----:B---3--:R-:W-:Y:S02]  /*1200*/  FADD R17, R8, R17 ;  /* 0x0000001108117221 */ /* 0x008fe40000000000 */
[----:B------:R-:W-:Y:S02]  /*1210*/  FMUL R12, R12, R27 ;  /* 0x0000001b0c0c7220 */ /* 0x000fe40000400000 */
[----:B------:R-:W-:Y:S02]  /*1220*/  FSEL R10, R10, RZ, P1 ;  /* 0x000000ff0a0a7208 */ /* 0x000fe40000800000 */
[----:B------:R-:W-:-:S03]  /*1230*/  FSETP.GT.AND P1, PT, |R9|, 8.50705917302346158658e+37, PT ;  /* 0x7e8000000900780b */ /* 0x000fc60003f24200 */
[----:B------:R-:W-:Y:S01]  /*1240*/  FFMA R25, R4, R10, R25 ;  /* 0x0000000a04197223 */ /* 0x000fe20000000019 */
[----:B------:R-:W-:-:S04]  /*1250*/  FFMA R12, R10, R12, R17 ;  /* 0x0000000c0a0c7223 */ /* 0x000fc80000000011 */
[----:B------:R-:W1:Y:S04]  /*1260*/  SHFL.BFLY PT, R4, R25, 0x1, 0x1f ;  /* 0x0c201f0019047f89 */ /* 0x000e6800000e0000 */
[----:B------:R-:W2:Y:S01]  /*1270*/  SHFL.BFLY PT, R3, R12, 0x1, 0x1f ;  /* 0x0c201f000c037f89 */ /* 0x000ea200000e0000 */
[----:B------:R-:W-:Y:S01]  /*1280*/  @P1 FMUL R9, R9, 0.25 ;  /* 0x3e80000009091820 */ /* 0x000fe20000400000 */
[----:B------:R-:W-:-:S03]  /*1290*/  @P1 FMUL R5, R5, 0.25 ;  /* 0x3e80000005051820 */ /* 0x000fc60000400000 */
[----:B------:R-:W-:Y:S01]  /*12a0*/  @!P3 FMUL R9, R9, 16777216 ;  /* 0x4b8000000909b820 */ /* 0x000fe20000400000 */
[----:B------:R-:W-:-:S03]  /*12b0*/  @!P3 FMUL R5, R5, 16777216 ;  /* 0x4b8000000505b820 */ /* 0x000fc60000400000 */
[----:B------:R-:W3:Y:S01]  /*12c0*/  MUFU.RCP R8, R9 ;  /* 0x0000000900087308 */ /* 0x000ee20000001000 */
[----:B-1----:R-:W-:Y:S01]  /*12d0*/  FADD R14, -R25, R4 ;  /* 0x00000004190e7221 */ /* 0x002fe20000000100 */
[----:B---3--:R-:W-:-:S03]  /*12e0*/  FMUL R8, R8, R5 ;  /* 0x0000000508087220 */ /* 0x008fc60000400000 */
[----:B------:R-:W-:Y:S01]  /*12f0*/  FMUL R11, R14, R14 ;  /* 0x0000000e0e0b7220 */ /* 0x000fe20000400000 */
[----:B--2---:R-:W-:Y:S01]  /*1300*/  FADD R13, R12, R3 ;  /* 0x000000030c0d7221 */ /* 0x004fe20000000000 */
[----:B------:R-:W1:Y:S01]  /*1310*/  LDC.64 R4, c[0x0][0x218] ;  /* 0x00008600ff047b82 */ /* 0x000e620000000a00 */
[----:B------:R-:W-:Y:S01]  /*1320*/  FSEL R12, R8, RZ, P2 ;  /* 0x000000ff080c7208 */ /* 0x000fe20001000000 */
[----:B------:R-:W-:-:S04]  /*1330*/  FMUL R15, R2, R11 ;  /* 0x0000000b020f7220 */ /* 0x000fc80000400000 */
[----:B------:R-:W-:Y:S02]  /*1340*/  FFMA R13, R12, R15, R13 ;  /* 0x0000000f0c0d7223 */ /* 0x000fe4000000000d */
[----:B------:R-:W2:Y:S01]  /*1350*/  LDC.64 R2, c[0x0][0x210] ;  /* 0x00008400ff027b82 */ /* 0x000ea20000000a00 */
[----:B------:R-:W-:Y:S01]  /*1360*/  FFMA R25, R14, R12, R25 ;  /* 0x0000000c0e197223 */ /* 0x000fe20000000019 */
[----:B------:R-:W-:-:S04]  /*1370*/  FFMA R13, R13, R16, 9.9999999747524270788e-07 ;  /* 0x358637bd0d0d7423 */ /* 0x000fc80000000010 */
[----:B------:R1:W4:Y:S02]  /*1380*/  MUFU.RSQ R18, R13 ;  /* 0x0000000d00127308 */ /* 0x0003240000001400 */
[----:B------:R-:W0:Y:S08]  /*1390*/  LDC.64 R8, c[0x0][0x220] ;  /* 0x00008800ff087b82 */ /* 0x000e300000000a00 */
[----:B-1----:R-:W0:Y:S02]  /*13a0*/  LDC.64 R10, c[0x0][0x228] ;  /* 0x00008a00ff0a7b82 */ /* 0x002e240000000a00 */
.L_x_2:
[----:B------:R-:W-:Y:S02]  /*13b0*/  LOP3.LUT R21, R19, 0x3, R0, 0xf8, !PT ;  /* 0x0000000313157812 */ /* 0x000fe400078ef800 */
[----:B------:R-:W-:Y:S02]  /*13c0*/  PRMT R20, RZ, 0x7610, R20 ;  /* 0x00007610ff147816 */ /* 0x000fe40000000014 */
[----:B0-----:R-:W-:Y:S01]  /*13d0*/  IADD3 R13, R7, R21, RZ ;  /* 0x00000015070d7210 */ /* 0x001fe20007ffe0ff */
[----:B------:R-:W-:-:S04]  /*13e0*/  IMAD.WIDE.U32 R14, R21, 0x2, R4 ;  /* 0x00000002150e7825 */ /* 0x000fc800078e0004 */
[----:B--2---:R-:W-:Y:S01]  /*13f0*/  IMAD.WIDE R12, R13, 0x2, R2 ;  /* 0x000000020d0c7825 */ /* 0x004fe200078e0202 */
[----:B------:R-:W2:Y:S03]  /*1400*/  LDG.E.EL.U16 R22, desc[UR6][R14.64] ;  /* 0x000000060e167981 */ /* 0x000ea6000c2e1500 */
[----:B------:R-:W-:Y:S01]  /*1410*/  IMAD.WIDE.U32 R16, R21, 0x2, R8 ;  /* 0x0000000215107825 */ /* 0x000fe200078e0008 */
[----:B------:R-:W3:Y:S04]  /*1420*/  @!P0 LDG.E.EF.U16 R20, desc[UR6][R12.64] ;  /* 0x000000060c148981 */ /* 0x000ee8000c0e1500 */
[----:B------:R-:W5:Y:S04]  /*1430*/  LDG.E.EL.U16 R23, desc[UR6][R16.64] ;  /* 0x0000000610177981 */ /* 0x000f68000c2e1500 */
[----:B----4-:R-:W4:Y:S04]  /*1440*/  LDG.E.EL.U16 R24, desc[UR6][R14.64+0x1800] ;  /* 0x001800060e187981 */ /* 0x010f28000c2e1500 */
[----:B------:R-:W4:Y:S01]  /*1450*/  LDG.E.EL.U16 R26, desc[UR6][R16.64+0x1800] ;  /* 0x00180006101a7981 */ /* 0x000f22000c2e1500 */
[----:B------:R-:W-:Y:S01]  /*1460*/  IMAD R21, R6, 0xc00, R21 ;  /* 0x00000c0006157824 */ /* 0x000fe200078e0215 */
[----:B------:R-:W-:-:S04]  /*1470*/  IADD3 R19, R19, 0x4, RZ ;  /* 0x0000000413137810 */ /* 0x000fc80007ffe0ff */
[----:B------:R-:W-:Y:S02]  /*1480*/  ISETP.GE.U32.AND P1, PT, R19, 0xc00, PT ;  /* 0x00000c001300780c */ /* 0x000fe40003f26070 */
[----:B--2---:R-:W-:Y:S02]  /*1490*/  SHF.L.U32 R22, R22, 0x10, RZ ;  /* 0x0000001016167819 */ /* 0x004fe400000006ff */
[----:B---3--:R-:W-:Y:S02]  /*14a0*/  SEL R20, R20, RZ, !P0 ;  /* 0x000000ff14147207 */ /* 0x008fe40004000000 */
[----:B-----5:R-:W-:Y:S02]  /*14b0*/  SHF.L.U32 R23, R23, 0x10, RZ ;  /* 0x0000001017177819 */ /* 0x020fe400000006ff */
[----:B------:R-:W-:Y:S02]  /*14c0*/  SHF.L.U32 R20, R20, 0x10, RZ ;  /* 0x0000001014147819 */ /* 0x000fe400000006ff */
[----:B----4-:R-:W-:Y:S01]  /*14d0*/  SHF.L.U32 R24, R24, 0x10, RZ ;  /* 0x0000001018187819 */ /* 0x010fe200000006ff */
[----:B------:R-:W-:-:S02]  /*14e0*/  FADD R22, R22, R23 ;  /* 0x0000001716167221 */ /* 0x000fc40000000000 */
[----:B------:R-:W-:Y:S01]  /*14f0*/  FADD R13, -R25, R20 ;  /* 0x00000014190d7221 */ /* 0x000fe20000000100 */
[----:B------:R-:W-:Y:S01]  /*1500*/  SHF.L.U32 R27, R26, 0x10, RZ ;  /* 0x000000101a1b7819 */ /* 0x000fe200000006ff */
[----:B------:R-:W-:Y:S02]  /*1510*/  FADD R22, R22, 1 ;  /* 0x3f80000016167421 */ /* 0x000fe40000000000 */
[----:B------:R-:W-:Y:S02]  /*1520*/  FMUL R13, R18, R13 ;  /* 0x0000000d120d7220 */ /* 0x000fe40000400000 */
[----:B------:R-:W-:-:S04]  /*1530*/  FADD R24, R24, R27 ;  /* 0x0000001b18187221 */ /* 0x000fc80000000000 */
[----:B------:R-:W-:-:S05]  /*1540*/  FFMA R13, R13, R22, R24 ;  /* 0x000000160d0d7223 */ /* 0x000fca0000000018 */
[----:B------:R-:W-:Y:S01]  /*1550*/  F2FP.BF16.F32.PACK_AB R14, RZ, R13 ;  /* 0x0000000dff0e723e */ /* 0x000fe200000010ff */
[----:B------:R-:W-:-:S05]  /*1560*/  IMAD.WIDE R12, R21, 0x2, R10 ;  /* 0x00000002150c7825 */ /* 0x000fca00078e020a */
[----:B------:R0:W-:Y:S01]  /*1570*/  @!P0 STG.E.U16 desc[UR6][R12.64], R14 ;  /* 0x0000000e0c008986 */ /* 0x0001e2000c101506 */
[----:B------:R-:W-:Y:S05]  /*1580*/  @!P1 BRA `(.L_x_2) ;  /* 0xfffffffc00889947 */ /* 0x000fea000383ffff */
[----:B------:R-:W-:Y:S05]  /*1590*/  EXIT ;  /* 0x000000000000794d */ /* 0x000fea0003800000 */
.L_x_3:
[----:B------:R-:W-:-:S00]  /*15a0*/  BRA `(.L_x_3) ;  /* 0xfffffffc00fc7947 */ /* 0x000fc0000383ffff */
[----:B------:R-:W-:-:S00]  /*15b0*/  NOP ;  /* 0x0000000000007918 */ /* 0x000fc00000000000 */
        /* <DEDUP_REMOVED lines=12> */
.L_x_4:


//--------------------- .nv.global.init           --------------------------
	.section	.nv.global.init,"aw",@progbits
.nv.global.init:
	.type		_$_str,@object
	.size		_$_str,(.L_0 - _$_str)
_$_str:
        /*0000*/ 	.byte	0x5f, 0x5f, 0x43, 0x55, 0x44, 0x41, 0x5f, 0x46, 0x54, 0x5a, 0x00
.L_0:


//--------------------- .nv.constant0.triton_     --------------------------
	.section	.nv.constant0.triton_,"a",@progbits
	.sectionflags	@""
	.align	4
.nv.constant0.triton_:
	.zero		572
